//
// Generated by NVIDIA NVVM Compiler
//
// Compiler Build ID: CL-36424714
// Cuda compilation tools, release 13.0, V13.0.88
// Based on NVVM 20.0.0
//

.version 9.0
.target sm_100
.address_size 64

	// .globl	_Z11copy_kernelPfS_i

.visible .entry _Z11copy_kernelPfS_i(
	.param .u64 .ptr .align 1 _Z11copy_kernelPfS_i_param_0,
	.param .u64 .ptr .align 1 _Z11copy_kernelPfS_i_param_1,
	.param .u32 _Z11copy_kernelPfS_i_param_2
)
{
	.reg .pred 	%p<2>;
	.reg .b32 	%r<6>;
	.reg .b32 	%f<2>;
	.reg .b64 	%rd<8>;

	ld.param.u64 	%rd1, [_Z11copy_kernelPfS_i_param_0];
	ld.param.u64 	%rd2, [_Z11copy_kernelPfS_i_param_1];
	ld.param.u32 	%r2, [_Z11copy_kernelPfS_i_param_2];
	mov.u32 	%r3, %ctaid.x;
	mov.u32 	%r4, %ntid.x;
	mov.u32 	%r5, %tid.x;
	mad.lo.s32 	%r1, %r3, %r4, %r5;
	setp.ge.s32 	%p1, %r1, %r2;
	@%p1 bra 	$L__BB0_2;
	cvta.to.global.u64 	%rd3, %rd2;
	cvta.to.global.u64 	%rd4, %rd1;
	mul.wide.s32 	%rd5, %r1, 4;
	add.s64 	%rd6, %rd3, %rd5;
	ld.global.f32 	%f1, [%rd6];
	add.s64 	%rd7, %rd4, %rd5;
	st.global.f32 	[%rd7], %f1;
$L__BB0_2:
	ret;

}


// ===== COMPILED SASS (sm_100) =====

	.target	sm_100

	.elftype	@"ET_EXEC"


//--------------------- .note.nv.tkinfo           --------------------------
	.section	.note.nv.tkinfo,"",@"SHT_NOTE"
	.sectionflags	@"SHF_NOTE_NV_TKINFO"
	.tkinfo
        /*0018*/ 	.word	0x00000002
        /*0030*/ 	.string	""
        /*0030*/ 	.string	"ptxas"
        /*0030*/ 	.string	"Cuda compilation tools, release 13.0, V13.0.88"
        /*0030*/ 	.string	"Build cuda_13.0.r13.0/compiler.36424714_0"
        /*0030*/ 	.string	"-arch sm_100 -m 64 "



//--------------------- .note.nv.cuinfo           --------------------------
	.section	.note.nv.cuinfo,"",@"SHT_NOTE"
	.sectionflags	@"SHF_NOTE_NV_CUINFO"
        /*0018*/ 	.short	0x0002
        /*001a*/ 	.short	0x0064
        /*001c*/ 	.short	0x0082
	.zero		2


//--------------------- .nv.info                  --------------------------
	.section	.nv.info,"",@"SHT_CUDA_INFO"
	.align	4


	//----- nvinfo : EIATTR_REGCOUNT
	.align		4
        /*0000*/ 	.byte	0x04, 0x2f
        /*0002*/ 	.short	(.L_1 - .L_0)
	.align		4
.L_0:
        /*0004*/ 	.word	index@(_Z11copy_kernelPfS_i)
        /*0008*/ 	.word	0x0000000a


	//----- nvinfo : EIATTR_FRAME_SIZE
	.align		4
.L_1:
        /*000c*/ 	.byte	0x04, 0x11
        /*000e*/ 	.short	(.L_3 - .L_2)
	.align		4
.L_2:
        /*0010*/ 	.word	index@(_Z11copy_kernelPfS_i)
        /*0014*/ 	.word	0x00000000


	//----- nvinfo : EIATTR_MIN_STACK_SIZE
	.align		4
.L_3:
        /*0018*/ 	.byte	0x04, 0x12
        /*001a*/ 	.short	(.L_5 - .L_4)
	.align		4
.L_4:
        /*001c*/ 	.word	index@(_Z11copy_kernelPfS_i)
        /*0020*/ 	.word	0x00000000
.L_5:


//--------------------- .nv.compat                --------------------------
	.section	.nv.compat,"",@"SHT_CUDA_COMPAT_INFO"
	.align	4
        /*0000*/ 	.byte	0x02, 0x09, 0x00, 0x00, 0x02, 0x02, 0x01, 0x00, 0x02, 0x05, 0x05, 0x00, 0x03, 0x07, 0x01, 0x01
        /*0010*/ 	.byte	0x02, 0x03, 0x00, 0x00, 0x02, 0x06, 0x01, 0x00, 0x04, 0x0b, 0x08, 0x00, 0x09, 0x00, 0x00, 0x00
        /*0020*/ 	.byte	0x00, 0x00, 0x00, 0x00


//--------------------- .nv.info._Z11copy_kernelPfS_i --------------------------
	.section	.nv.info._Z11copy_kernelPfS_i,"",@"SHT_CUDA_INFO"
	.sectionflags	@""
	.align	4


	//----- nvinfo : EIATTR_CUDA_API_VERSION
	.align		4
        /*0000*/ 	.byte	0x04, 0x37
        /*0002*/ 	.short	(.L_7 - .L_6)
.L_6:
        /*0004*/ 	.word	0x00000082


	//----- nvinfo : EIATTR_KPARAM_INFO
	.align		4
.L_7:
        /*0008*/ 	.byte	0x04, 0x17
        /*000a*/ 	.short	(.L_9 - .L_8)
.L_8:
        /*000c*/ 	.word	0x00000000
        /*0010*/ 	.short	0x0002
        /*0012*/ 	.short	0x0010
        /*0014*/ 	.byte	0x00, 0xf0, 0x11, 0x00


	//----- nvinfo : EIATTR_KPARAM_INFO
	.align		4
.L_9:
        /*0018*/ 	.byte	0x04, 0x17
        /*001a*/ 	.short	(.L_11 - .L_10)
.L_10:
        /*001c*/ 	.word	0x00000000
        /*0020*/ 	.short	0x0001
        /*0022*/ 	.short	0x0008
        /*0024*/ 	.byte	0x00, 0xf5, 0x21, 0x00


	//----- nvinfo : EIATTR_KPARAM_INFO
	.align		4
.L_11:
        /*0028*/ 	.byte	0x04, 0x17
        /*002a*/ 	.short	(.L_13 - .L_12)
.L_12:
        /*002c*/ 	.word	0x00000000
        /*0030*/ 	.short	0x0000
        /*0032*/ 	.short	0x0000
        /*0034*/ 	.byte	0x00, 0xf5, 0x21, 0x00


	//----- nvinfo : EIATTR_SPARSE_MMA_MASK
	.align		4
.L_13:
        /*0038*/ 	.byte	0x03, 0x50
        /*003a*/ 	.short	0x0000


	//----- nvinfo : EIATTR_MAXREG_COUNT
	.align		4
        /*003c*/ 	.byte	0x03, 0x1b
        /*003e*/ 	.short	0x00ff


	//----- nvinfo : EIATTR_MERCURY_ISA_VERSION
	.align		4
        /*0040*/ 	.byte	0x03, 0x5f
        /*0042*/ 	.short	0x0101


	//----- nvinfo : EIATTR_VRC_CTA_INIT_COUNT
	.align		4
        /*0044*/ 	.byte	0x02, 0x4a
	.zero		1
	.zero		1


	//----- nvinfo : EIATTR_EXIT_INSTR_OFFSETS
	.align		4
        /*0048*/ 	.byte	0x04, 0x1c
        /*004a*/ 	.short	(.L_15 - .L_14)


	//   ....[0]....
.L_14:
        /*004c*/ 	.word	0x00000070


	//   ....[1]....
        /*0050*/ 	.word	0x000000f0


	//----- nvinfo : EIATTR_CBANK_PARAM_SIZE
	.align		4
.L_15:
        /*0054*/ 	.byte	0x03, 0x19
        /*0056*/ 	.short	0x0014


	//----- nvinfo : EIATTR_PARAM_CBANK
	.align		4
        /*0058*/ 	.byte	0x04, 0x0a
        /*005a*/ 	.short	(.L_17 - .L_16)
	.align		4
.L_16:
        /*005c*/ 	.word	index@(.nv.constant0._Z11copy_kernelPfS_i)
        /*0060*/ 	.short	0x0380
        /*0062*/ 	.short	0x0014


	//----- nvinfo : EIATTR_SW_WAR
	.align		4
.L_17:
        /*0064*/ 	.byte	0x04, 0x36
        /*0066*/ 	.short	(.L_19 - .L_18)
.L_18:
        /*0068*/ 	.word	0x00000008
.L_19:


//--------------------- .nv.callgraph             --------------------------
	.section	.nv.callgraph,"",@"SHT_CUDA_CALLGRAPH"
	.align	4
	.sectionentsize	8
	.align		4
        /*0000*/ 	.word	0x00000000
	.align		4
        /*0004*/ 	.word	0xffffffff
	.align		4
        /*0008*/ 	.word	0x00000000
	.align		4
        /*000c*/ 	.word	0xfffffffe
	.align		4
        /*0010*/ 	.word	0x00000000
	.align		4
        /*0014*/ 	.word	0xfffffffd
	.align		4
        /*0018*/ 	.word	0x00000000
	.align		4
        /*001c*/ 	.word	0xfffffffc


//--------------------- .text._Z11copy_kernelPfS_i --------------------------
	.section	.text._Z11copy_kernelPfS_i,"ax",@progbits
	.align	128
        .global         _Z11copy_kernelPfS_i
        .type           _Z11copy_kernelPfS_i,@function
        .size           _Z11copy_kernelPfS_i,(.L_x_1 - _Z11copy_kernelPfS_i)
        .other          _Z11copy_kernelPfS_i,@"STO_CUDA_ENTRY STV_DEFAULT"
_Z11copy_kernelPfS_i:
.text._Z11copy_kernelPfS_i:
[----:B------:R-:W-:Y:S01]  /*0000*/  LDC R1, c[0x0][0x37c] ;  /* 0x0000df00ff017b82 */ /* 0x000fe20000000800 */
[----:B------:R-:W0:Y:S07]  /*0010*/  S2R R0, SR_TID.X ;  /* 0x0000000000007919 */ /* 0x000e2e0000002100 */
[----:B------:R-:W0:Y:S01]  /*0020*/  S2UR UR4, SR_CTAID.X ;  /* 0x00000000000479c3 */ /* 0x000e220000002500 */
[----:B------:R-:W1:Y:S07]  /*0030*/  LDCU UR5, c[0x0][0x390] ;  /* 0x00007200ff0577ac */ /* 0x000e6e0008000800 */
[----:B------:R-:W0:Y:S02]  /*0040*/  LDC R7, c[0x0][0x360] ;  /* 0x0000d800ff077b82 */ /* 0x000e240000000800 */
[----:B0-----:R-:W-:-:S05]  /*0050*/  IMAD R7, R7, UR4, R0 ;  /* 0x0000000407077c24 */ /* 0x001fca000f8e0200 */
[----:B-1----:R-:W-:-:S13]  /*0060*/  ISETP.GE.AND P0, PT, R7, UR5, PT ;  /* 0x0000000507007c0c */ /* 0x002fda000bf06270 */
[----:B------:R-:W-:Y:S05]  /*0070*/  @P0 EXIT ;  /* 0x000000000000094d */ /* 0x000fea0003800000 */
[----:B------:R-:W0:Y:S01]  /*0080*/  LDC.64 R2, c[0x0][0x388] ;  /* 0x0000e200ff027b82 */ /* 0x000e220000000a00 */
[----:B------:R-:W1:Y:S07]  /*0090*/  LDCU.64 UR4, c[0x0][0x358] ;  /* 0x00006b00ff0477ac */ /* 0x000e6e0008000a00 */
[----:B------:R-:W2:Y:S01]  /*00a0*/  LDC.64 R4, c[0x0][0x380] ;  /* 0x0000e000ff047b82 */ /* 0x000ea20000000a00 */
[----:B0-----:R-:W-:-:S06]  /*00b0*/  IMAD.WIDE R2, R7, 0x4, R2 ;  /* 0x0000000407027825 */ /* 0x001fcc00078e0202 */
[----:B-1----:R-:W3:Y:S01]  /*00c0*/  LDG.E R3, desc[UR4][R2.64] ;  /* 0x0000000402037981 */ /* 0x002ee2000c1e1900 */
[----:B--2---:R-:W-:-:S05]  /*00d0*/  IMAD.WIDE R4, R7, 0x4, R4 ;  /* 0x0000000407047825 */ /* 0x004fca00078e0204 */
[----:B---3--:R-:W-:Y:S01]  /*00e0*/  STG.E desc[UR4][R4.64], R3 ;  /* 0x0000000304007986 */ /* 0x008fe2000c101904 */
[----:B------:R-:W-:Y:S05]  /*00f0*/  EXIT ;  /* 0x000000000000794d */ /* 0x000fea0003800000 */
.L_x_0:
[----:B------:R-:W-:-:S00]  /*0100*/  BRA `(.L_x_0) ;  /* 0xfffffffc00fc7947 */ /* 0x000fc0000383ffff */
[----:B------:R-:W-:-:S00]  /*0110*/  NOP ;  /* 0x0000000000007918 */ /* 0x000fc00000000000 */
        /* <DEDUP_REMOVED lines=14> */
.L_x_1:


//--------------------- .nv.shared.reserved.0     --------------------------
	.section	.nv.shared.reserved.0,"aw",@nobits
	.weak		__nv_reservedSMEM_offset_0_alias
	.size		__nv_reservedSMEM_offset_0_alias, 0, 64
	.other		__nv_reservedSMEM_offset_0_alias,@"STO_CUDA_RESERVED_SHARED STV_DEFAULT"
__nv_reservedSMEM_offset_0_alias:
	.zero		0
	.zero		64


//--------------------- .nv.constant0._Z11copy_kernelPfS_i --------------------------
	.section	.nv.constant0._Z11copy_kernelPfS_i,"a",@progbits
	.sectionflags	@""
	.align	4
.nv.constant0._Z11copy_kernelPfS_i:
	.zero		916


//--------------------- SYMBOLS --------------------------

	.type		.nv.reservedSmem.offset0,@object
	.size		.nv.reservedSmem.offset0,0x4
